//
// Generated by NVIDIA NVVM Compiler
//
// Compiler Build ID: CL-36424714
// Cuda compilation tools, release 13.0, V13.0.88
// Based on NVVM 20.0.0
//

.version 9.0
.target sm_100
.address_size 64

	// .globl	_Z11blur_kernelPhS_iii

.visible .entry _Z11blur_kernelPhS_iii(
	.param .u64 .ptr .align 1 _Z11blur_kernelPhS_iii_param_0,
	.param .u64 .ptr .align 1 _Z11blur_kernelPhS_iii_param_1,
	.param .u32 _Z11blur_kernelPhS_iii_param_2,
	.param .u32 _Z11blur_kernelPhS_iii_param_3,
	.param .u32 _Z11blur_kernelPhS_iii_param_4
)
{
	.reg .pred 	%p<92>;
	.reg .b32 	%r<204>;
	.reg .b64 	%rd<15>;

	ld.param.u64 	%rd7, [_Z11blur_kernelPhS_iii_param_0];
	ld.param.u64 	%rd6, [_Z11blur_kernelPhS_iii_param_1];
	ld.param.u32 	%r103, [_Z11blur_kernelPhS_iii_param_2];
	ld.param.u32 	%r106, [_Z11blur_kernelPhS_iii_param_3];
	ld.param.u32 	%r105, [_Z11blur_kernelPhS_iii_param_4];
	cvta.to.global.u64 	%rd1, %rd7;
	mov.u32 	%r107, %ctaid.x;
	mov.u32 	%r108, %ntid.x;
	mov.u32 	%r109, %tid.x;
	mad.lo.s32 	%r1, %r107, %r108, %r109;
	mov.u32 	%r110, %ctaid.y;
	mov.u32 	%r111, %ntid.y;
	mov.u32 	%r112, %tid.y;
	mad.lo.s32 	%r113, %r110, %r111, %r112;
	setp.ge.s32 	%p2, %r1, %r103;
	setp.ge.s32 	%p3, %r113, %r106;
	or.pred  	%p4, %p2, %p3;
	@%p4 bra 	$L__BB0_44;
	neg.s32 	%r3, %r105;
	setp.lt.s32 	%p5, %r105, 0;
	@%p5 bra 	$L__BB0_44;
	shl.b32 	%r115, %r105, 1;
	and.b32  	%r4, %r115, 6;
	and.b32  	%r5, %r105, 1;
	sub.s32 	%r6, 3, %r105;
	and.b32  	%r116, %r115, -8;
	neg.s32 	%r7, %r116;
	sub.s32 	%r8, %r1, %r105;
	cvta.to.global.u64 	%rd2, %rd6;
	mad.lo.s32 	%r117, %r103, %r113, %r1;
	mul.lo.s32 	%r9, %r117, 3;
	mov.b32 	%r155, 0;
$L__BB0_3:
	mov.b32 	%r182, 0;
	mov.u32 	%r156, %r3;
	mov.u32 	%r183, %r182;
$L__BB0_4:
	setp.lt.u32 	%p6, %r105, 4;
	add.s32 	%r119, %r156, %r113;
	setp.gt.s32 	%p7, %r119, -1;
	setp.lt.s32 	%p8, %r119, %r106;
	and.pred  	%p1, %p7, %p8;
	mul.lo.s32 	%r14, %r119, %r103;
	mov.u32 	%r192, %r3;
	@%p6 bra 	$L__BB0_24;
	add.s32 	%r120, %r8, %r14;
	mad.lo.s32 	%r159, %r120, 3, %r155;
	mov.u32 	%r160, %r8;
	mov.u32 	%r161, %r7;
	mov.u32 	%r162, %r6;
$L__BB0_6:
	.pragma "nounroll";
	setp.gt.s32 	%p9, %r160, -1;
	setp.lt.s32 	%p10, %r160, %r103;
	and.pred  	%p11, %p9, %p10;
	and.pred  	%p12, %p1, %p11;
	cvt.s64.s32 	%rd8, %r159;
	add.s64 	%rd3, %rd1, %rd8;
	not.pred 	%p13, %p12;
	@%p13 bra 	$L__BB0_8;
	ld.global.u8 	%r121, [%rd3];
	add.s32 	%r183, %r183, %r121;
	add.s32 	%r182, %r182, 1;
$L__BB0_8:
	add.s32 	%r122, %r160, 1;
	setp.gt.s32 	%p14, %r122, -1;
	setp.lt.s32 	%p15, %r122, %r103;
	and.pred  	%p16, %p14, %p15;
	and.pred  	%p17, %p1, %p16;
	not.pred 	%p18, %p17;
	@%p18 bra 	$L__BB0_10;
	ld.global.u8 	%r123, [%rd3+3];
	add.s32 	%r183, %r183, %r123;
	add.s32 	%r182, %r182, 1;
$L__BB0_10:
	add.s32 	%r124, %r160, 2;
	setp.gt.s32 	%p19, %r124, -1;
	setp.lt.s32 	%p20, %r124, %r103;
	and.pred  	%p21, %p19, %p20;
	and.pred  	%p22, %p1, %p21;
	not.pred 	%p23, %p22;
	@%p23 bra 	$L__BB0_12;
	ld.global.u8 	%r125, [%rd3+6];
	add.s32 	%r183, %r183, %r125;
	add.s32 	%r182, %r182, 1;
$L__BB0_12:
	add.s32 	%r126, %r160, 3;
	setp.gt.s32 	%p24, %r126, -1;
	setp.lt.s32 	%p25, %r126, %r103;
	and.pred  	%p26, %p24, %p25;
	and.pred  	%p27, %p1, %p26;
	not.pred 	%p28, %p27;
	@%p28 bra 	$L__BB0_14;
	ld.global.u8 	%r127, [%rd3+9];
	add.s32 	%r183, %r183, %r127;
	add.s32 	%r182, %r182, 1;
$L__BB0_14:
	add.s32 	%r128, %r160, 4;
	setp.gt.s32 	%p29, %r128, -1;
	setp.lt.s32 	%p30, %r128, %r103;
	and.pred  	%p31, %p29, %p30;
	and.pred  	%p32, %p1, %p31;
	not.pred 	%p33, %p32;
	@%p33 bra 	$L__BB0_16;
	ld.global.u8 	%r129, [%rd3+12];
	add.s32 	%r183, %r183, %r129;
	add.s32 	%r182, %r182, 1;
$L__BB0_16:
	add.s32 	%r130, %r160, 5;
	setp.gt.s32 	%p34, %r130, -1;
	setp.lt.s32 	%p35, %r130, %r103;
	and.pred  	%p36, %p34, %p35;
	and.pred  	%p37, %p1, %p36;
	not.pred 	%p38, %p37;
	@%p38 bra 	$L__BB0_18;
	ld.global.u8 	%r131, [%rd3+15];
	add.s32 	%r183, %r183, %r131;
	add.s32 	%r182, %r182, 1;
$L__BB0_18:
	add.s32 	%r132, %r160, 6;
	setp.gt.s32 	%p39, %r132, -1;
	setp.lt.s32 	%p40, %r132, %r103;
	and.pred  	%p41, %p39, %p40;
	and.pred  	%p42, %p1, %p41;
	not.pred 	%p43, %p42;
	@%p43 bra 	$L__BB0_20;
	ld.global.u8 	%r133, [%rd3+18];
	add.s32 	%r183, %r183, %r133;
	add.s32 	%r182, %r182, 1;
$L__BB0_20:
	add.s32 	%r134, %r160, 7;
	setp.gt.s32 	%p44, %r134, -1;
	setp.lt.s32 	%p45, %r134, %r103;
	and.pred  	%p46, %p44, %p45;
	and.pred  	%p47, %p1, %p46;
	not.pred 	%p48, %p47;
	@%p48 bra 	$L__BB0_22;
	ld.global.u8 	%r135, [%rd3+21];
	add.s32 	%r183, %r183, %r135;
	add.s32 	%r182, %r182, 1;
$L__BB0_22:
	add.s32 	%r162, %r162, 8;
	add.s32 	%r161, %r161, 8;
	add.s32 	%r160, %r160, 8;
	add.s32 	%r159, %r159, 24;
	setp.ne.s32 	%p49, %r161, 0;
	@%p49 bra 	$L__BB0_6;
	add.s32 	%r192, %r162, -3;
$L__BB0_24:
	setp.lt.u32 	%p50, %r4, 3;
	@%p50 bra 	$L__BB0_34;
	add.s32 	%r62, %r192, %r1;
	setp.gt.s32 	%p51, %r62, -1;
	setp.lt.s32 	%p52, %r62, %r103;
	and.pred  	%p53, %p51, %p52;
	and.pred  	%p55, %p1, %p53;
	add.s32 	%r136, %r62, %r14;
	mad.lo.s32 	%r137, %r136, 3, %r155;
	cvt.s64.s32 	%rd9, %r137;
	add.s64 	%rd4, %rd1, %rd9;
	not.pred 	%p56, %p55;
	@%p56 bra 	$L__BB0_27;
	ld.global.u8 	%r138, [%rd4];
	add.s32 	%r183, %r183, %r138;
	add.s32 	%r182, %r182, 1;
$L__BB0_27:
	add.s32 	%r139, %r62, 1;
	setp.gt.s32 	%p57, %r139, -1;
	setp.lt.s32 	%p58, %r139, %r103;
	and.pred  	%p59, %p57, %p58;
	and.pred  	%p60, %p1, %p59;
	not.pred 	%p61, %p60;
	@%p61 bra 	$L__BB0_29;
	ld.global.u8 	%r140, [%rd4+3];
	add.s32 	%r183, %r183, %r140;
	add.s32 	%r182, %r182, 1;
$L__BB0_29:
	add.s32 	%r141, %r62, 2;
	setp.gt.s32 	%p62, %r141, -1;
	setp.lt.s32 	%p63, %r141, %r103;
	and.pred  	%p64, %p62, %p63;
	and.pred  	%p65, %p1, %p64;
	not.pred 	%p66, %p65;
	@%p66 bra 	$L__BB0_31;
	ld.global.u8 	%r142, [%rd4+6];
	add.s32 	%r183, %r183, %r142;
	add.s32 	%r182, %r182, 1;
$L__BB0_31:
	add.s32 	%r143, %r62, 3;
	setp.gt.s32 	%p67, %r143, -1;
	setp.lt.s32 	%p68, %r143, %r103;
	and.pred  	%p69, %p67, %p68;
	and.pred  	%p70, %p1, %p69;
	not.pred 	%p71, %p70;
	@%p71 bra 	$L__BB0_33;
	ld.global.u8 	%r144, [%rd4+9];
	add.s32 	%r183, %r183, %r144;
	add.s32 	%r182, %r182, 1;
$L__BB0_33:
	add.s32 	%r192, %r192, 4;
$L__BB0_34:
	setp.eq.s32 	%p72, %r5, 0;
	@%p72 bra 	$L__BB0_40;
	add.s32 	%r83, %r192, %r1;
	setp.gt.s32 	%p73, %r83, -1;
	setp.lt.s32 	%p74, %r83, %r103;
	and.pred  	%p75, %p73, %p74;
	and.pred  	%p77, %p1, %p75;
	add.s32 	%r145, %r83, %r14;
	mad.lo.s32 	%r146, %r145, 3, %r155;
	cvt.s64.s32 	%rd10, %r146;
	add.s64 	%rd5, %rd1, %rd10;
	not.pred 	%p78, %p77;
	@%p78 bra 	$L__BB0_37;
	ld.global.u8 	%r147, [%rd5];
	add.s32 	%r183, %r183, %r147;
	add.s32 	%r182, %r182, 1;
$L__BB0_37:
	add.s32 	%r148, %r83, 1;
	setp.gt.s32 	%p79, %r148, -1;
	setp.lt.s32 	%p80, %r148, %r103;
	and.pred  	%p81, %p79, %p80;
	and.pred  	%p82, %p1, %p81;
	not.pred 	%p83, %p82;
	@%p83 bra 	$L__BB0_39;
	ld.global.u8 	%r149, [%rd5+3];
	add.s32 	%r183, %r183, %r149;
	add.s32 	%r182, %r182, 1;
$L__BB0_39:
	add.s32 	%r192, %r192, 2;
$L__BB0_40:
	add.s32 	%r96, %r192, %r1;
	setp.gt.s32 	%p84, %r96, -1;
	setp.lt.s32 	%p85, %r96, %r103;
	and.pred  	%p86, %p84, %p85;
	and.pred  	%p88, %p1, %p86;
	not.pred 	%p89, %p88;
	@%p89 bra 	$L__BB0_42;
	add.s32 	%r150, %r96, %r14;
	mad.lo.s32 	%r151, %r150, 3, %r155;
	cvt.s64.s32 	%rd11, %r151;
	add.s64 	%rd12, %rd1, %rd11;
	ld.global.u8 	%r152, [%rd12];
	add.s32 	%r183, %r183, %r152;
	add.s32 	%r182, %r182, 1;
$L__BB0_42:
	add.s32 	%r101, %r156, 1;
	setp.ne.s32 	%p90, %r156, %r105;
	mov.u32 	%r156, %r101;
	@%p90 bra 	$L__BB0_4;
	div.s32 	%r153, %r183, %r182;
	add.s32 	%r154, %r155, %r9;
	cvt.s64.s32 	%rd13, %r154;
	add.s64 	%rd14, %rd2, %rd13;
	st.global.u8 	[%rd14], %r153;
	add.s32 	%r155, %r155, 1;
	setp.ne.s32 	%p91, %r155, 3;
	@%p91 bra 	$L__BB0_3;
$L__BB0_44:
	ret;

}


// ===== COMPILED SASS (sm_100) =====

	.target	sm_100

	.elftype	@"ET_EXEC"


//--------------------- .note.nv.tkinfo           --------------------------
	.section	.note.nv.tkinfo,"",@"SHT_NOTE"
	.sectionflags	@"SHF_NOTE_NV_TKINFO"
	.tkinfo
        /*0018*/ 	.word	0x00000002
        /*0030*/ 	.string	""
        /*0030*/ 	.string	"ptxas"
        /*0030*/ 	.string	"Cuda compilation tools, release 13.0, V13.0.88"
        /*0030*/ 	.string	"Build cuda_13.0.r13.0/compiler.36424714_0"
        /*0030*/ 	.string	"-arch sm_100 -m 64 "



//--------------------- .note.nv.cuinfo           --------------------------
	.section	.note.nv.cuinfo,"",@"SHT_NOTE"
	.sectionflags	@"SHF_NOTE_NV_CUINFO"
        /*0018*/ 	.short	0x0002
        /*001a*/ 	.short	0x0064
        /*001c*/ 	.short	0x0082
	.zero		2


//--------------------- .nv.info                  --------------------------
	.section	.nv.info,"",@"SHT_CUDA_INFO"
	.align	4


	//----- nvinfo : EIATTR_REGCOUNT
	.align		4
        /*0000*/ 	.byte	0x04, 0x2f
        /*0002*/ 	.short	(.L_1 - .L_0)
	.align		4
.L_0:
        /*0004*/ 	.word	index@(_Z11blur_kernelPhS_iii)
        /*0008*/ 	.word	0x0000001b


	//----- nvinfo : EIATTR_FRAME_SIZE
	.align		4
.L_1:
        /*000c*/ 	.byte	0x04, 0x11
        /*000e*/ 	.short	(.L_3 - .L_2)
	.align		4
.L_2:
        /*0010*/ 	.word	index@(_Z11blur_kernelPhS_iii)
        /*0014*/ 	.word	0x00000000


	//----- nvinfo : EIATTR_MIN_STACK_SIZE
	.align		4
.L_3:
        /*0018*/ 	.byte	0x04, 0x12
        /*001a*/ 	.short	(.L_5 - .L_4)
	.align		4
.L_4:
        /*001c*/ 	.word	index@(_Z11blur_kernelPhS_iii)
        /*0020*/ 	.word	0x00000000
.L_5:


//--------------------- .nv.compat                --------------------------
	.section	.nv.compat,"",@"SHT_CUDA_COMPAT_INFO"
	.align	4
        /*0000*/ 	.byte	0x02, 0x09, 0x00, 0x00, 0x02, 0x02, 0x01, 0x00, 0x02, 0x05, 0x05, 0x00, 0x03, 0x07, 0x01, 0x01
        /*0010*/ 	.byte	0x02, 0x03, 0x00, 0x00, 0x02, 0x06, 0x01, 0x00, 0x04, 0x0b, 0x08, 0x00, 0x09, 0x00, 0x00, 0x00
        /*0020*/ 	.byte	0x00, 0x00, 0x00, 0x00


//--------------------- .nv.info._Z11blur_kernelPhS_iii --------------------------
	.section	.nv.info._Z11blur_kernelPhS_iii,"",@"SHT_CUDA_INFO"
	.sectionflags	@""
	.align	4


	//----- nvinfo : EIATTR_CUDA_API_VERSION
	.align		4
        /*0000*/ 	.byte	0x04, 0x37
        /*0002*/ 	.short	(.L_7 - .L_6)
.L_6:
        /*0004*/ 	.word	0x00000082


	//----- nvinfo : EIATTR_KPARAM_INFO
	.align		4
.L_7:
        /*0008*/ 	.byte	0x04, 0x17
        /*000a*/ 	.short	(.L_9 - .L_8)
.L_8:
        /*000c*/ 	.word	0x00000000
        /*0010*/ 	.short	0x0004
        /*0012*/ 	.short	0x0018
        /*0014*/ 	.byte	0x00, 0xf0, 0x11, 0x00


	//----- nvinfo : EIATTR_KPARAM_INFO
	.align		4
.L_9:
        /*0018*/ 	.byte	0x04, 0x17
        /*001a*/ 	.short	(.L_11 - .L_10)
.L_10:
        /*001c*/ 	.word	0x00000000
        /*0020*/ 	.short	0x0003
        /*0022*/ 	.short	0x0014
        /*0024*/ 	.byte	0x00, 0xf0, 0x11, 0x00


	//----- nvinfo : EIATTR_KPARAM_INFO
	.align		4
.L_11:
        /*0028*/ 	.byte	0x04, 0x17
        /*002a*/ 	.short	(.L_13 - .L_12)
.L_12:
        /*002c*/ 	.word	0x00000000
        /*0030*/ 	.short	0x0002
        /*0032*/ 	.short	0x0010
        /*0034*/ 	.byte	0x00, 0xf0, 0x11, 0x00


	//----- nvinfo : EIATTR_KPARAM_INFO
	.align		4
.L_13:
        /*0038*/ 	.byte	0x04, 0x17
        /*003a*/ 	.short	(.L_15 - .L_14)
.L_14:
        /*003c*/ 	.word	0x00000000
        /*0040*/ 	.short	0x0001
        /*0042*/ 	.short	0x0008
        /*0044*/ 	.byte	0x00, 0xf5, 0x21, 0x00


	//----- nvinfo : EIATTR_KPARAM_INFO
	.align		4
.L_15:
        /*0048*/ 	.byte	0x04, 0x17
        /*004a*/ 	.short	(.L_17 - .L_16)
.L_16:
        /*004c*/ 	.word	0x00000000
        /*0050*/ 	.short	0x0000
        /*0052*/ 	.short	0x0000
        /*0054*/ 	.byte	0x00, 0xf5, 0x21, 0x00


	//----- nvinfo : EIATTR_SPARSE_MMA_MASK
	.align		4
.L_17:
        /*0058*/ 	.byte	0x03, 0x50
        /*005a*/ 	.short	0x0000


	//----- nvinfo : EIATTR_MAXREG_COUNT
	.align		4
        /*005c*/ 	.byte	0x03, 0x1b
        /*005e*/ 	.short	0x00ff


	//----- nvinfo : EIATTR_MERCURY_ISA_VERSION
	.align		4
        /*0060*/ 	.byte	0x03, 0x5f
        /*0062*/ 	.short	0x0101


	//----- nvinfo : EIATTR_VRC_CTA_INIT_COUNT
	.align		4
        /*0064*/ 	.byte	0x02, 0x4a
	.zero		1
	.zero		1


	//----- nvinfo : EIATTR_EXIT_INSTR_OFFSETS
	.align		4
        /*0068*/ 	.byte	0x04, 0x1c
        /*006a*/ 	.short	(.L_19 - .L_18)


	//   ....[0]....
.L_18:
        /*006c*/ 	.word	0x000000c0


	//   ....[1]....
        /*0070*/ 	.word	0x000000f0


	//   ....[2]....
        /*0074*/ 	.word	0x00000e00


	//----- nvinfo : EIATTR_CRS_STACK_SIZE
	.align		4
.L_19:
        /*0078*/ 	.byte	0x04, 0x1e
        /*007a*/ 	.short	(.L_21 - .L_20)
.L_20:
        /*007c*/ 	.word	0x00000000


	//----- nvinfo : EIATTR_CBANK_PARAM_SIZE
	.align		4
.L_21:
        /*0080*/ 	.byte	0x03, 0x19
        /*0082*/ 	.short	0x001c


	//----- nvinfo : EIATTR_PARAM_CBANK
	.align		4
        /*0084*/ 	.byte	0x04, 0x0a
        /*0086*/ 	.short	(.L_23 - .L_22)
	.align		4
.L_22:
        /*0088*/ 	.word	index@(.nv.constant0._Z11blur_kernelPhS_iii)
        /*008c*/ 	.short	0x0380
        /*008e*/ 	.short	0x001c


	//----- nvinfo : EIATTR_SW_WAR
	.align		4
.L_23:
        /*0090*/ 	.byte	0x04, 0x36
        /*0092*/ 	.short	(.L_25 - .L_24)
.L_24:
        /*0094*/ 	.word	0x00000008
.L_25:


//--------------------- .nv.callgraph             --------------------------
	.section	.nv.callgraph,"",@"SHT_CUDA_CALLGRAPH"
	.align	4
	.sectionentsize	8
	.align		4
        /*0000*/ 	.word	0x00000000
	.align		4
        /*0004*/ 	.word	0xffffffff
	.align		4
        /*0008*/ 	.word	0x00000000
	.align		4
        /*000c*/ 	.word	0xfffffffe
	.align		4
        /*0010*/ 	.word	0x00000000
	.align		4
        /*0014*/ 	.word	0xfffffffd
	.align		4
        /*0018*/ 	.word	0x00000000
	.align		4
        /*001c*/ 	.word	0xfffffffc


//--------------------- .text._Z11blur_kernelPhS_iii --------------------------
	.section	.text._Z11blur_kernelPhS_iii,"ax",@progbits
	.align	128
        .global         _Z11blur_kernelPhS_iii
        .type           _Z11blur_kernelPhS_iii,@function
        .size           _Z11blur_kernelPhS_iii,(.L_x_9 - _Z11blur_kernelPhS_iii)
        .other          _Z11blur_kernelPhS_iii,@"STO_CUDA_ENTRY STV_DEFAULT"
_Z11blur_kernelPhS_iii:
.text._Z11blur_kernelPhS_iii:
[----:B------:R-:W-:Y:S01]  /*0000*/  LDC R1, c[0x0][0x37c] ;  /* 0x0000df00ff017b82 */ /* 0x000fe20000000800 */
[----:B------:R-:W0:Y:S07]  /*0010*/  S2R R3, SR_TID.Y ;  /* 0x0000000000037919 */ /* 0x000e2e0000002200 */
[----:B------:R-:W1:Y:S01]  /*0020*/  LDC R5, c[0x0][0x360] ;  /* 0x0000d800ff057b82 */ /* 0x000e620000000800 */
[----:B------:R-:W2:Y:S01]  /*0030*/  LDCU.64 UR12, c[0x0][0x390] ;  /* 0x00007200ff0c77ac */ /* 0x000ea20008000a00 */
[----:B------:R-:W1:Y:S06]  /*0040*/  S2R R0, SR_TID.X ;  /* 0x0000000000007919 */ /* 0x000e6c0000002100 */
[----:B------:R-:W0:Y:S08]  /*0050*/  S2UR UR5, SR_CTAID.Y ;  /* 0x00000000000579c3 */ /* 0x000e300000002600 */
[----:B------:R-:W0:Y:S08]  /*0060*/  LDC R4, c[0x0][0x364] ;  /* 0x0000d900ff047b82 */ /* 0x000e300000000800 */
[----:B------:R-:W1:Y:S01]  /*0070*/  S2UR UR4, SR_CTAID.X ;  /* 0x00000000000479c3 */ /* 0x000e620000002500 */
[----:B0-----:R-:W-:-:S05]  /*0080*/  IMAD R4, R4, UR5, R3 ;  /* 0x0000000504047c24 */ /* 0x001fca000f8e0203 */
[----:B--2---:R-:W-:Y:S01]  /*0090*/  ISETP.GE.AND P0, PT, R4, UR13, PT ;  /* 0x0000000d04007c0c */ /* 0x004fe2000bf06270 */
[----:B-1----:R-:W-:-:S05]  /*00a0*/  IMAD R5, R5, UR4, R0 ;  /* 0x0000000405057c24 */ /* 0x002fca000f8e0200 */
[----:B------:R-:W-:-:S13]  /*00b0*/  ISETP.GE.OR P0, PT, R5, UR12, P0 ;  /* 0x0000000c05007c0c */ /* 0x000fda0008706670 */
[----:B------:R-:W-:Y:S05]  /*00c0*/  @P0 EXIT ;  /* 0x000000000000094d */ /* 0x000fea0003800000 */
[----:B------:R-:W0:Y:S02]  /*00d0*/  LDCU UR7, c[0x0][0x398] ;  /* 0x00007300ff0777ac */ /* 0x000e240008000800 */
[----:B0-----:R-:W-:-:S13]  /*00e0*/  ISETP.LE.AND P0, PT, RZ, UR7, PT ;  /* 0x00000007ff007c0c */ /* 0x001fda000bf03270 */
[----:B------:R-:W-:Y:S05]  /*00f0*/  @!P0 EXIT ;  /* 0x000000000000894d */ /* 0x000fea0003800000 */
[----:B------:R-:W-:Y:S02]  /*0100*/  USHF.L.U32 UR4, UR7, 0x1, URZ ;  /* 0x0000000107047899 */ /* 0x000fe400080006ff */
[----:B------:R-:W-:Y:S01]  /*0110*/  VIADD R6, R5, -UR7 ;  /* 0x8000000705067c36 */ /* 0x000fe20008000000 */
[----:B------:R-:W-:Y:S01]  /*0120*/  UIADD3 UR5, UPT, UPT, -UR7, 0x3, URZ ;  /* 0x0000000307057890 */ /* 0x000fe2000fffe1ff */
[----:B------:R-:W-:Y:S01]  /*0130*/  IMAD R7, R4, UR12, R5 ;  /* 0x0000000c04077c24 */ /* 0x000fe2000f8e0205 */
[----:B------:R-:W-:Y:S01]  /*0140*/  ULOP3.LUT UR6, UR4, 0xfffffff8, URZ, 0xc0, !UPT ;  /* 0xfffffff804067892 */ /* 0x000fe2000f8ec0ff */
[----:B------:R-:W-:Y:S01]  /*0150*/  IMAD.MOV.U32 R8, RZ, RZ, RZ ;  /* 0x000000ffff087224 */ /* 0x000fe200078e00ff */
[----:B------:R-:W-:Y:S01]  /*0160*/  ULOP3.LUT UR4, UR4, 0x6, URZ, 0xc0, !UPT ;  /* 0x0000000604047892 */ /* 0x000fe2000f8ec0ff */
[----:B------:R-:W0:Y:S01]  /*0170*/  LDCU.64 UR10, c[0x0][0x358] ;  /* 0x00006b00ff0a77ac */ /* 0x000e220008000a00 */
[----:B------:R-:W-:Y:S02]  /*0180*/  UIADD3 UR9, UPT, UPT, -UR7, URZ, URZ ;  /* 0x000000ff07097290 */ /* 0x000fe4000fffe1ff */
[----:B------:R-:W-:-:S02]  /*0190*/  UIADD3 UR8, UPT, UPT, -UR6, URZ, URZ ;  /* 0x000000ff06087290 */ /* 0x000fc4000fffe1ff */
[----:B------:R-:W-:-:S11]  /*01a0*/  UISETP.GE.U32.AND UP1, UPT, UR4, 0x3, UPT ;  /* 0x000000030400788c */ /* 0x000fd6000bf26070 */
.L_x_7:
[----:B------:R-:W-:Y:S01]  /*01b0*/  IMAD.MOV.U32 R0, RZ, RZ, RZ ;  /* 0x000000ffff007224 */ /* 0x000fe200078e00ff */
[----:B------:R-:W-:Y:S01]  /*01c0*/  UMOV UR4, UR9 ;  /* 0x0000000900047c82 */ /* 0x000fe20008000000 */
[----:B-1----:R-:W-:-:S07]  /*01d0*/  IMAD.MOV.U32 R9, RZ, RZ, RZ ;  /* 0x000000ffff097224 */ /* 0x002fce00078e00ff */
.L_x_6:
[----:B------:R-:W1:Y:S01]  /*01e0*/  LDCU UR7, c[0x0][0x398] ;  /* 0x00007300ff0777ac */ /* 0x000e620008000800 */
[----:B------:R-:W-:Y:S01]  /*01f0*/  VIADD R11, R4, UR4 ;  /* 0x00000004040b7c36 */ /* 0x000fe20008000000 */
[----:B------:R-:W2:Y:S01]  /*0200*/  LDCU UR12, c[0x0][0x394] ;  /* 0x00007280ff0c77ac */ /* 0x000ea20008000800 */
[----:B------:R-:W-:Y:S01]  /*0210*/  UMOV UR6, UR4 ;  /* 0x0000000400067c82 */ /* 0x000fe20008000000 */
[----:B------:R-:W-:Y:S02]  /*0220*/  UIADD3 UR4, UPT, UPT, UR4, 0x1, URZ ;  /* 0x0000000104047890 */ /* 0x000fe4000fffe0ff */
[----:B-1----:R-:W-:Y:S02]  /*0230*/  UISETP.GE.U32.AND UP2, UPT, UR7, 0x4, UPT ;  /* 0x000000040700788c */ /* 0x002fe4000bf46070 */
[----:B------:R-:W-:Y:S01]  /*0240*/  UISETP.NE.AND UP0, UPT, UR6, UR7, UPT ;  /* 0x000000070600728c */ /* 0x000fe2000bf05270 */
[----:B--2---:R-:W-:Y:S02]  /*0250*/  ISETP.GE.AND P0, PT, R11, UR12, PT ;  /* 0x0000000c0b007c0c */ /* 0x004fe4000bf06270 */
[----:B------:R-:W-:-:S02]  /*0260*/  UMOV UR6, UR9 ;  /* 0x0000000900067c82 */ /* 0x000fc40008000000 */
[----:B------:R-:W-:Y:S02]  /*0270*/  ISETP.GT.AND P0, PT, R11, -0x1, !P0 ;  /* 0xffffffff0b00780c */ /* 0x000fe40004704270 */
[----:B------:R-:W-:Y:S11]  /*0280*/  BRA.U !UP2, `(.L_x_0) ;  /* 0x000000050a207547 */ /* 0x000ff6000b800000 */
[----:B------:R-:W1:Y:S01]  /*0290*/  LDCU UR6, c[0x0][0x390] ;  /* 0x00007200ff0677ac */ /* 0x000e620008000800 */
[--C-:B------:R-:W-:Y:S01]  /*02a0*/  IMAD.MOV.U32 R12, RZ, RZ, R6.reuse ;  /* 0x000000ffff0c7224 */ /* 0x100fe200078e0006 */
[----:B------:R-:W2:Y:S01]  /*02b0*/  LDCU UR14, c[0x0][0x390] ;  /* 0x00007200ff0e77ac */ /* 0x000ea20008000800 */
[----:B------:R-:W3:Y:S01]  /*02c0*/  LDCU.64 UR12, c[0x0][0x380] ;  /* 0x00007000ff0c77ac */ /* 0x000ee20008000a00 */
[----:B------:R-:W-:Y:S01]  /*02d0*/  UMOV UR7, UR5 ;  /* 0x0000000500077c82 */ /* 0x000fe20008000000 */
[----:B-1----:R-:W-:Y:S01]  /*02e0*/  IMAD R3, R11, UR6, R6 ;  /* 0x000000060b037c24 */ /* 0x002fe2000f8e0206 */
[----:B------:R-:W-:-:S03]  /*02f0*/  UMOV UR6, UR8 ;  /* 0x0000000800067c82 */ /* 0x000fc60008000000 */
[----:B--23--:R-:W-:-:S07]  /*0300*/  IMAD R10, R3, 0x3, R8 ;  /* 0x00000003030a7824 */ /* 0x00cfce00078e0208 */
.L_x_1:
[C---:B------:R-:W-:Y:S01]  /*0310*/  ISETP.GE.AND P6, PT, R12.reuse, UR14, PT ;  /* 0x0000000e0c007c0c */ /* 0x040fe2000bfc6270 */
[----:B------:R-:W-:Y:S01]  /*0320*/  VIADD R13, R12, 0x1 ;  /* 0x000000010c0d7836 */ /* 0x000fe20000000000 */
[----:B------:R-:W-:Y:S02]  /*0330*/  IADD3 R2, P1, PT, R10, UR12, RZ ;  /* 0x0000000c0a027c10 */ /* 0x000fe4000ff3e0ff */
[----:B------:R-:W-:Y:S02]  /*0340*/  ISETP.GT.AND P6, PT, R12, -0x1, !P6 ;  /* 0xffffffff0c00780c */ /* 0x000fe400077c4270 */
[C---:B------:R-:W-:Y:S02]  /*0350*/  ISETP.GE.AND P2, PT, R13.reuse, UR14, PT ;  /* 0x0000000e0d007c0c */ /* 0x040fe4000bf46270 */
[----:B------:R-:W-:Y:S02]  /*0360*/  PLOP3.LUT P6, PT, P0, P6, PT, 0x80, 0x8 ;  /* 0x000000000008781c */ /* 0x000fe400007cd070 */
[----:B------:R-:W-:-:S02]  /*0370*/  ISETP.GT.AND P2, PT, R13, -0x1, !P2 ;  /* 0xffffffff0d00780c */ /* 0x000fc40005744270 */
[----:B------:R-:W-:Y:S02]  /*0380*/  LEA.HI.X.SX32 R3, R10, UR13, 0x1, P1 ;  /* 0x0000000d0a037c11 */ /* 0x000fe400088f0eff */
[----:B------:R-:W-:-:S07]  /*0390*/  PLOP3.LUT P2, PT, P0, P2, PT, 0x80, 0x8 ;  /* 0x000000000008781c */ /* 0x000fce0000745070 */
[----:B0-----:R-:W2:Y:S06]  /*03a0*/  @P6 LDG.E.U8 R14, desc[UR10][R2.64] ;  /* 0x0000000a020e6981 */ /* 0x001eac000c1e1100 */
[----:B------:R-:W3:Y:S01]  /*03b0*/  @P2 LDG.E.U8 R16, desc[UR10][R2.64+0x3] ;  /* 0x0000030a02102981 */ /* 0x000ee2000c1e1100 */
[C---:B------:R-:W-:Y:S02]  /*03c0*/  VIADD R13, R12.reuse, 0x2 ;  /* 0x000000020c0d7836 */ /* 0x040fe40000000000 */
[----:B------:R-:W-:Y:S02]  /*03d0*/  VIADD R15, R12, 0x3 ;  /* 0x000000030c0f7836 */ /* 0x000fe40000000000 */
[----:B------:R-:W-:Y:S01]  /*03e0*/  @P6 VIADD R0, R0, 0x1 ;  /* 0x0000000100006836 */ /* 0x000fe20000000000 */
[----:B------:R-:W-:-:S02]  /*03f0*/  ISETP.GE.AND P1, PT, R13, UR14, PT ;  /* 0x0000000e0d007c0c */ /* 0x000fc4000bf26270 */
[----:B------:R-:W-:Y:S01]  /*0400*/  ISETP.GE.AND P4, PT, R15, UR14, PT ;  /* 0x0000000e0f007c0c */ /* 0x000fe2000bf86270 */
[----:B------:R-:W-:Y:S01]  /*0410*/  @P2 VIADD R0, R0, 0x1 ;  /* 0x0000000100002836 */ /* 0x000fe20000000000 */
[----:B------:R-:W-:Y:S01]  /*0420*/  ISETP.GT.AND P1, PT, R13, -0x1, !P1 ;  /* 0xffffffff0d00780c */ /* 0x000fe20004f24270 */
[C---:B------:R-:W-:Y:S01]  /*0430*/  VIADD R13, R12.reuse, 0x4 ;  /* 0x000000040c0d7836 */ /* 0x040fe20000000000 */
[----:B------:R-:W-:Y:S02]  /*0440*/  ISETP.GT.AND P4, PT, R15, -0x1, !P4 ;  /* 0xffffffff0f00780c */ /* 0x000fe40006784270 */
[----:B------:R-:W-:Y:S02]  /*0450*/  PLOP3.LUT P1, PT, P0, P1, PT, 0x80, 0x8 ;  /* 0x000000000008781c */ /* 0x000fe40000723070 */
[----:B------:R-:W-:Y:S02]  /*0460*/  IADD3 R15, PT, PT, R12, 0x5, RZ ;  /* 0x000000050c0f7810 */ /* 0x000fe40007ffe0ff */
[----:B------:R-:W-:-:S02]  /*0470*/  ISETP.GE.AND P3, PT, R13, UR14, PT ;  /* 0x0000000e0d007c0c */ /* 0x000fc4000bf66270 */
[----:B------:R-:W-:Y:S02]  /*0480*/  PLOP3.LUT P4, PT, P0, P4, PT, 0x80, 0x8 ;  /* 0x000000000008781c */ /* 0x000fe40000789070 */
[----:B------:R-:W-:Y:S02]  /*0490*/  ISETP.GE.AND P5, PT, R15, UR14, PT ;  /* 0x0000000e0f007c0c */ /* 0x000fe4000bfa6270 */
[----:B------:R-:W-:Y:S01]  /*04a0*/  ISETP.GT.AND P3, PT, R13, -0x1, !P3 ;  /* 0xffffffff0d00780c */ /* 0x000fe20005f64270 */
[----:B------:R-:W-:Y:S01]  /*04b0*/  VIADD R13, R12, 0x7 ;  /* 0x000000070c0d7836 */ /* 0x000fe20000000000 */
[----:B------:R-:W-:Y:S02]  /*04c0*/  ISETP.GT.AND P5, PT, R15, -0x1, !P5 ;  /* 0xffffffff0f00780c */ /* 0x000fe40006fa4270 */
[----:B------:R-:W-:Y:S02]  /*04d0*/  PLOP3.LUT P3, PT, P0, P3, PT, 0x80, 0x8 ;  /* 0x000000000008781c */ /* 0x000fe40000767070 */
[----:B------:R-:W-:-:S11]  /*04e0*/  PLOP3.LUT P5, PT, P0, P5, PT, 0x80, 0x8 ;  /* 0x000000000008781c */ /* 0x000fd600007ab070 */
[----:B------:R-:W4:Y:S04]  /*04f0*/  @P3 LDG.E.U8 R18, desc[UR10][R2.64+0xc] ;  /* 0x00000c0a02123981 */ /* 0x000f28000c1e1100 */
[----:B------:R-:W5:Y:S01]  /*0500*/  @P5 LDG.E.U8 R20, desc[UR10][R2.64+0xf] ;  /* 0x00000f0a02145981 */ /* 0x000f62000c1e1100 */
[----:B--2---:R-:W-:Y:S02]  /*0510*/  @P6 IMAD.IADD R9, R9, 0x1, R14 ;  /* 0x0000000109096824 */ /* 0x004fe400078e020e */
[----:B------:R-:W-:Y:S02]  /*0520*/  VIADD R14, R12, 0x6 ;  /* 0x000000060c0e7836 */ /* 0x000fe40000000000 */
[----:B---3--:R-:W-:-:S03]  /*0530*/  @P2 IMAD.IADD R9, R9, 0x1, R16 ;  /* 0x0000000109092824 */ /* 0x008fc600078e0210 */
[C---:B------:R-:W-:Y:S01]  /*0540*/  ISETP.GE.AND P6, PT, R14.reuse, UR14, PT ;  /* 0x0000000e0e007c0c */ /* 0x040fe2000bfc6270 */
[----:B------:R-:W2:Y:S01]  /*0550*/  @P4 LDG.E.U8 R16, desc[UR10][R2.64+0x9] ;  /* 0x0000090a02104981 */ /* 0x000ea2000c1e1100 */
[C---:B------:R-:W-:Y:S02]  /*0560*/  ISETP.GE.AND P2, PT, R13.reuse, UR14, PT ;  /* 0x0000000e0d007c0c */ /* 0x040fe4000bf46270 */
[----:B------:R-:W-:Y:S02]  /*0570*/  ISETP.GT.AND P6, PT, R14, -0x1, !P6 ;  /* 0xffffffff0e00780c */ /* 0x000fe400077c4270 */
[----:B------:R-:W3:Y:S01]  /*0580*/  @P1 LDG.E.U8 R14, desc[UR10][R2.64+0x6] ;  /* 0x0000060a020e1981 */ /* 0x000ee2000c1e1100 */
[----:B------:R-:W-:Y:S02]  /*0590*/  ISETP.GT.AND P2, PT, R13, -0x1, !P2 ;  /* 0xffffffff0d00780c */ /* 0x000fe40005744270 */
[----:B------:R-:W-:Y:S02]  /*05a0*/  PLOP3.LUT P6, PT, P0, P6, PT, 0x80, 0x8 ;  /* 0x000000000008781c */ /* 0x000fe400007cd070 */
[----:B------:R-:W-:-:S11]  /*05b0*/  PLOP3.LUT P2, PT, P0, P2, PT, 0x80, 0x8 ;  /* 0x000000000008781c */ /* 0x000fd60000745070 */
[----:B------:R-:W5:Y:S04]  /*05c0*/  @P6 LDG.E.U8 R22, desc[UR10][R2.64+0x12] ;  /* 0x0000120a02166981 */ /* 0x000f68000c1e1100 */
[----:B------:R-:W5:Y:S01]  /*05d0*/  @P2 LDG.E.U8 R24, desc[UR10][R2.64+0x15] ;  /* 0x0000150a02182981 */ /* 0x000f62000c1e1100 */
[----:B------:R-:W-:Y:S01]  /*05e0*/  @P1 VIADD R0, R0, 0x1 ;  /* 0x0000000100001836 */ /* 0x000fe20000000000 */
[----:B------:R-:W-:-:S03]  /*05f0*/  UIADD3 UR6, UPT, UPT, UR6, 0x8, URZ ;  /* 0x0000000806067890 */ /* 0x000fc6000fffe0ff */
[----:B------:R-:W-:Y:S01]  /*0600*/  @P4 VIADD R0, R0, 0x1 ;  /* 0x0000000100004836 */ /* 0x000fe20000000000 */
[----:B------:R-:W-:-:S03]  /*0610*/  UISETP.NE.AND UP2, UPT, UR6, URZ, UPT ;  /* 0x000000ff0600728c */ /* 0x000fc6000bf45270 */
[----:B------:R-:W-:-:S04]  /*0620*/  @P3 VIADD R0, R0, 0x1 ;  /* 0x0000000100003836 */ /* 0x000fc80000000000 */
[----:B------:R-:W-:-:S04]  /*0630*/  @P5 VIADD R0, R0, 0x1 ;  /* 0x0000000100005836 */ /* 0x000fc80000000000 */
[----:B------:R-:W-:Y:S01]  /*0640*/  @P6 VIADD R0, R0, 0x1 ;  /* 0x0000000100006836 */ /* 0x000fe20000000000 */
[----:B------:R-:W-:Y:S01]  /*0650*/  IADD3 R12, PT, PT, R12, 0x8, RZ ;  /* 0x000000080c0c7810 */ /* 0x000fe20007ffe0ff */
[----:B------:R-:W-:Y:S02]  /*0660*/  VIADD R10, R10, 0x18 ;  /* 0x000000180a0a7836 */ /* 0x000fe40000000000 */
[----:B------:R-:W-:Y:S01]  /*0670*/  @P2 VIADD R0, R0, 0x1 ;  /* 0x0000000100002836 */ /* 0x000fe20000000000 */
[----:B------:R-:W-:Y:S01]  /*0680*/  UIADD3 UR7, UPT, UPT, UR7, 0x8, URZ ;  /* 0x0000000807077890 */ /* 0x000fe2000fffe0ff */
[----:B---3--:R-:W-:-:S05]  /*0690*/  @P1 IMAD.IADD R9, R9, 0x1, R14 ;  /* 0x0000000109091824 */ /* 0x008fca00078e020e */
[----:B--2---:R-:W-:-:S05]  /*06a0*/  @P4 IADD3 R9, PT, PT, R9, R16, RZ ;  /* 0x0000001009094210 */ /* 0x004fca0007ffe0ff */
[----:B----4-:R-:W-:-:S04]  /*06b0*/  @P3 IMAD.IADD R9, R9, 0x1, R18 ;  /* 0x0000000109093824 */ /* 0x010fc800078e0212 */
[----:B-----5:R-:W-:-:S04]  /*06c0*/  @P5 IMAD.IADD R9, R9, 0x1, R20 ;  /* 0x0000000109095824 */ /* 0x020fc800078e0214 */
[----:B------:R-:W-:-:S04]  /*06d0*/  @P6 IMAD.IADD R9, R9, 0x1, R22 ;  /* 0x0000000109096824 */ /* 0x000fc800078e0216 */
[----:B------:R-:W-:Y:S01]  /*06e0*/  @P2 IMAD.IADD R9, R9, 0x1, R24 ;  /* 0x0000000109092824 */ /* 0x000fe200078e0218 */
[----:B------:R-:W-:Y:S06]  /*06f0*/  BRA.U UP2, `(.L_x_1) ;  /* 0xfffffffd02047547 */ /* 0x000fec000b83ffff */
[----:B------:R-:W-:-:S12]  /*0700*/  UIADD3 UR6, UPT, UPT, UR7, -0x3, URZ ;  /* 0xfffffffd07067890 */ /* 0x000fd8000fffe0ff */
.L_x_0:
[----:B------:R-:W1:Y:S01]  /*0710*/  LDCU UR7, c[0x0][0x398] ;  /* 0x00007300ff0777ac */ /* 0x000e620008000800 */
[----:B------:R-:W2:Y:S01]  /*0720*/  LDCU UR14, c[0x0][0x390] ;  /* 0x00007200ff0e77ac */ /* 0x000ea20008000800 */
[----:B-1----:R-:W-:Y:S01]  /*0730*/  ULOP3.LUT UP2, URZ, UR7, 0x1, URZ, 0xc0, !UPT ;  /* 0x0000000107ff7892 */ /* 0x002fe2000f84c0ff */
[----:B--2---:R-:W-:Y:S10]  /*0740*/  BRA.U !UP1, `(.L_x_2) ;  /* 0x00000001098c7547 */ /* 0x004ff4000b800000 */
[----:B------:R-:W1:Y:S01]  /*0750*/  LDCU UR7, c[0x0][0x390] ;  /* 0x00007200ff0777ac */ /* 0x000e620008000800 */
[----:B------:R-:W-:Y:S01]  /*0760*/  VIADD R10, R5, UR6 ;  /* 0x00000006050a7c36 */ /* 0x000fe20008000000 */
[----:B------:R-:W2:Y:S03]  /*0770*/  LDCU.64 UR12, c[0x0][0x380] ;  /* 0x00007000ff0c77ac */ /* 0x000ea60008000a00 */
[C---:B------:R-:W-:Y:S02]  /*0780*/  VIADD R2, R10.reuse, 0x1 ;  /* 0x000000010a027836 */ /* 0x040fe40000000000 */
[C---:B------:R-:W-:Y:S01]  /*0790*/  VIADD R12, R10.reuse, 0x2 ;  /* 0x000000020a0c7836 */ /* 0x040fe20000000000 */
[----:B-1----:R-:W-:Y:S01]  /*07a0*/  ISETP.GE.AND P1, PT, R10, UR7, PT ;  /* 0x000000070a007c0c */ /* 0x002fe2000bf26270 */
[----:B------:R-:W-:Y:S01]  /*07b0*/  IMAD R3, R11, UR7, R10 ;  /* 0x000000070b037c24 */ /* 0x000fe2000f8e020a */
[----:B------:R-:W-:-:S02]  /*07c0*/  ISETP.GE.AND P2, PT, R2, UR7, PT ;  /* 0x0000000702007c0c */ /* 0x000fc4000bf46270 */
[C---:B------:R-:W-:Y:S01]  /*07d0*/  ISETP.GT.AND P1, PT, R10.reuse, -0x1, !P1 ;  /* 0xffffffff0a00780c */ /* 0x040fe20004f24270 */
[----:B------:R-:W-:Y:S01]  /*07e0*/  VIADD R10, R10, 0x3 ;  /* 0x000000030a0a7836 */ /* 0x000fe20000000000 */
[----:B------:R-:W-:Y:S01]  /*07f0*/  ISETP.GE.AND P3, PT, R12, UR7, PT ;  /* 0x000000070c007c0c */ /* 0x000fe2000bf66270 */
[----:B------:R-:W-:Y:S01]  /*0800*/  IMAD R3, R3, 0x3, R8 ;  /* 0x0000000303037824 */ /* 0x000fe200078e0208 */
[----:B------:R-:W-:Y:S02]  /*0810*/  ISETP.GT.AND P2, PT, R2, -0x1, !P2 ;  /* 0xffffffff0200780c */ /* 0x000fe40005744270 */
[----:B------:R-:W-:Y:S02]  /*0820*/  PLOP3.LUT P1, PT, P0, P1, PT, 0x80, 0x8 ;  /* 0x000000000008781c */ /* 0x000fe40000723070 */
[----:B------:R-:W-:Y:S02]  /*0830*/  ISETP.GT.AND P3, PT, R12, -0x1, !P3 ;  /* 0xffffffff0c00780c */ /* 0x000fe40005f64270 */
[----:B------:R-:W-:-:S02]  /*0840*/  ISETP.GE.AND P4, PT, R10, UR7, PT ;  /* 0x000000070a007c0c */ /* 0x000fc4000bf86270 */
[C---:B--2---:R-:W-:Y:S02]  /*0850*/  IADD3 R2, P5, PT, R3.reuse, UR12, RZ ;  /* 0x0000000c03027c10 */ /* 0x044fe4000ffbe0ff */
[----:B------:R-:W-:Y:S02]  /*0860*/  PLOP3.LUT P2, PT, P0, P2, PT, 0x80, 0x8 ;  /* 0x000000000008781c */ /* 0x000fe40000745070 */
[----:B------:R-:W-:Y:S02]  /*0870*/  ISETP.GT.AND P4, PT, R10, -0x1, !P4 ;  /* 0xffffffff0a00780c */ /* 0x000fe40006784270 */
[----:B------:R-:W-:Y:S02]  /*0880*/  LEA.HI.X.SX32 R3, R3, UR13, 0x1, P5 ;  /* 0x0000000d03037c11 */ /* 0x000fe4000a8f0eff */
[----:B------:R-:W-:Y:S02]  /*0890*/  PLOP3.LUT P3, PT, P0, P3, PT, 0x80, 0x8 ;  /* 0x000000000008781c */ /* 0x000fe40000767070 */
[----:B------:R-:W-:Y:S01]  /*08a0*/  PLOP3.LUT P4, PT, P0, P4, PT, 0x80, 0x8 ;  /* 0x000000000008781c */ /* 0x000fe20000789070 */
[----:B0-----:R-:W2:Y:S04]  /*08b0*/  @P1 LDG.E.U8 R10, desc[UR10][R2.64] ;  /* 0x0000000a020a1981 */ /* 0x001ea8000c1e1100 */
[----:B------:R-:W3:Y:S06]  /*08c0*/  @P2 LDG.E.U8 R12, desc[UR10][R2.64+0x3] ;  /* 0x0000030a020c2981 */ /* 0x000eec000c1e1100 */
[----:B------:R-:W4:Y:S04]  /*08d0*/  @P3 LDG.E.U8 R14, desc[UR10][R2.64+0x6] ;  /* 0x0000060a020e3981 */ /* 0x000f28000c1e1100 */
[----:B------:R-:W5:Y:S01]  /*08e0*/  @P4 LDG.E.U8 R16, desc[UR10][R2.64+0x9] ;  /* 0x0000090a02104981 */ /* 0x000f62000c1e1100 */
[----:B------:R-:W-:Y:S01]  /*08f0*/  @P1 VIADD R0, R0, 0x1 ;  /* 0x0000000100001836 */ /* 0x000fe20000000000 */
[----:B------:R-:W-:-:S04]  /*0900*/  UIADD3 UR6, UPT, UPT, UR6, 0x4, URZ ;  /* 0x0000000406067890 */ /* 0x000fc8000fffe0ff */
[----:B------:R-:W-:-:S05]  /*0910*/  @P2 IADD3 R0, PT, PT, R0, 0x1, RZ ;  /* 0x0000000100002810 */ /* 0x000fca0007ffe0ff */
[----:B------:R-:W-:-:S04]  /*0920*/  @P3 VIADD R0, R0, 0x1 ;  /* 0x0000000100003836 */ /* 0x000fc80000000000 */
[----:B------:R-:W-:Y:S02]  /*0930*/  @P4 VIADD R0, R0, 0x1 ;  /* 0x0000000100004836 */ /* 0x000fe40000000000 */
[----:B--2---:R-:W-:-:S04]  /*0940*/  @P1 IMAD.IADD R9, R9, 0x1, R10 ;  /* 0x0000000109091824 */ /* 0x004fc800078e020a */
[----:B---3--:R-:W-:-:S04]  /*0950*/  @P2 IMAD.IADD R9, R9, 0x1, R12 ;  /* 0x0000000109092824 */ /* 0x008fc800078e020c */
[----:B----4-:R-:W-:-:S04]  /*0960*/  @P3 IMAD.IADD R9, R9, 0x1, R14 ;  /* 0x0000000109093824 */ /* 0x010fc800078e020e */
[----:B-----5:R-:W-:-:S07]  /*0970*/  @P4 IMAD.IADD R9, R9, 0x1, R16 ;  /* 0x0000000109094824 */ /* 0x020fce00078e0210 */
.L_x_2:
[----:B------:R-:W-:Y:S05]  /*0980*/  BRA.U !UP2, `(.L_x_3) ;  /* 0x000000010a547547 */ /* 0x000fea000b800000 */
[----:B------:R-:W1:Y:S01]  /*0990*/  LDCU UR7, c[0x0][0x390] ;  /* 0x00007200ff0777ac */ /* 0x000e620008000800 */
[----:B------:R-:W-:Y:S01]  /*09a0*/  VIADD R2, R5, UR6 ;  /* 0x0000000605027c36 */ /* 0x000fe20008000000 */
[----:B------:R-:W2:Y:S03]  /*09b0*/  LDCU.64 UR12, c[0x0][0x380] ;  /* 0x00007000ff0c77ac */ /* 0x000ea60008000a00 */
[C---:B------:R-:W-:Y:S01]  /*09c0*/  VIADD R10, R2.reuse, 0x1 ;  /* 0x00000001020a7836 */ /* 0x040fe20000000000 */
[----:B-1----:R-:W-:Y:S01]  /*09d0*/  ISETP.GE.AND P1, PT, R2, UR7, PT ;  /* 0x0000000702007c0c */ /* 0x002fe2000bf26270 */
[----:B------:R-:W-:-:S03]  /*09e0*/  IMAD R3, R11, UR7, R2 ;  /* 0x000000070b037c24 */ /* 0x000fc6000f8e0202 */
[----:B------:R-:W-:Y:S02]  /*09f0*/  ISETP.GE.AND P2, PT, R10, UR7, PT ;  /* 0x000000070a007c0c */ /* 0x000fe4000bf46270 */
[----:B------:R-:W-:Y:S01]  /*0a00*/  ISETP.GT.AND P1, PT, R2, -0x1, !P1 ;  /* 0xffffffff0200780c */ /* 0x000fe20004f24270 */
[----:B------:R-:W-:Y:S01]  /*0a10*/  IMAD R3, R3, 0x3, R8 ;  /* 0x0000000303037824 */ /* 0x000fe200078e0208 */
[----:B------:R-:W-:Y:S02]  /*0a20*/  ISETP.GT.AND P2, PT, R10, -0x1, !P2 ;  /* 0xffffffff0a00780c */ /* 0x000fe40005744270 */
[----:B------:R-:W-:Y:S02]  /*0a30*/  PLOP3.LUT P1, PT, P0, P1, PT, 0x80, 0x8 ;  /* 0x000000000008781c */ /* 0x000fe40000723070 */
[----:B--2---:R-:W-:Y:S02]  /*0a40*/  IADD3 R2, P3, PT, R3, UR12, RZ ;  /* 0x0000000c03027c10 */ /* 0x004fe4000ff7e0ff */
[----:B------:R-:W-:-:S02]  /*0a50*/  PLOP3.LUT P2, PT, P0, P2, PT, 0x80, 0x8 ;  /* 0x000000000008781c */ /* 0x000fc40000745070 */
[----:B------:R-:W-:-:S07]  /*0a60*/  LEA.HI.X.SX32 R3, R3, UR13, 0x1, P3 ;  /* 0x0000000d03037c11 */ /* 0x000fce00098f0eff */
[----:B0-----:R-:W2:Y:S04]  /*0a70*/  @P1 LDG.E.U8 R10, desc[UR10][R2.64] ;  /* 0x0000000a020a1981 */ /* 0x001ea8000c1e1100 */
[----:B------:R-:W3:Y:S01]  /*0a80*/  @P2 LDG.E.U8 R12, desc[UR10][R2.64+0x3] ;  /* 0x0000030a020c2981 */ /* 0x000ee2000c1e1100 */
[----:B------:R-:W-:Y:S01]  /*0a90*/  @P1 VIADD R0, R0, 0x1 ;  /* 0x0000000100001836 */ /* 0x000fe20000000000 */
[----:B------:R-:W-:-:S03]  /*0aa0*/  UIADD3 UR6, UPT, UPT, UR6, 0x2, URZ ;  /* 0x0000000206067890 */ /* 0x000fc6000fffe0ff */
[----:B------:R-:W-:Y:S01]  /*0ab0*/  @P2 VIADD R0, R0, 0x1 ;  /* 0x0000000100002836 */ /* 0x000fe20000000000 */
[----:B--2---:R-:W-:-:S05]  /*0ac0*/  @P1 IADD3 R9, PT, PT, R9, R10, RZ ;  /* 0x0000000a09091210 */ /* 0x004fca0007ffe0ff */
[----:B---3--:R-:W-:-:S07]  /*0ad0*/  @P2 IMAD.IADD R9, R9, 0x1, R12 ;  /* 0x0000000109092824 */ /* 0x008fce00078e020c */
.L_x_3:
[----:B------:R-:W-:Y:S01]  /*0ae0*/  VIADD R2, R5, UR6 ;  /* 0x0000000605027c36 */ /* 0x000fe20008000000 */
[----:B------:R-:W-:Y:S04]  /*0af0*/  BSSY.RECONVERGENT B0, `(.L_x_4) ;  /* 0x000000d000007945 */ /* 0x000fe80003800200 */
[----:B------:R-:W-:-:S04]  /*0b00*/  ISETP.GE.AND P1, PT, R2, UR14, PT ;  /* 0x0000000e02007c0c */ /* 0x000fc8000bf26270 */
[----:B------:R-:W-:-:S04]  /*0b10*/  ISETP.GT.AND P1, PT, R2, -0x1, !P1 ;  /* 0xffffffff0200780c */ /* 0x000fc80004f24270 */
[----:B------:R-:W-:-:S13]  /*0b20*/  PLOP3.LUT P1, PT, P0, P1, PT, 0x80, 0x8 ;  /* 0x000000000008781c */ /* 0x000fda0000723070 */
[----:B------:R-:W-:Y:S05]  /*0b30*/  @!P1 BRA `(.L_x_5) ;  /* 0x0000000000209947 */ /* 0x000fea0003800000 */
[----:B------:R-:W1:Y:S01]  /*0b40*/  LDCU.64 UR6, c[0x0][0x380] ;  /* 0x00007000ff0677ac */ /* 0x000e620008000a00 */
[----:B------:R-:W-:-:S04]  /*0b50*/  IMAD R11, R11, UR14, R2 ;  /* 0x0000000e0b0b7c24 */ /* 0x000fc8000f8e0202 */
[----:B------:R-:W-:-:S05]  /*0b60*/  IMAD R11, R11, 0x3, R8 ;  /* 0x000000030b0b7824 */ /* 0x000fca00078e0208 */
[----:B-1----:R-:W-:-:S04]  /*0b70*/  IADD3 R2, P0, PT, R11, UR6, RZ ;  /* 0x000000060b027c10 */ /* 0x002fc8000ff1e0ff */
[----:B------:R-:W-:-:S05]  /*0b80*/  LEA.HI.X.SX32 R3, R11, UR7, 0x1, P0 ;  /* 0x000000070b037c11 */ /* 0x000fca00080f0eff */
[----:B0-----:R-:W2:Y:S01]  /*0b90*/  LDG.E.U8 R2, desc[UR10][R2.64] ;  /* 0x0000000a02027981 */ /* 0x001ea2000c1e1100 */
[----:B------:R-:W-:Y:S02]  /*0ba0*/  VIADD R0, R0, 0x1 ;  /* 0x0000000100007836 */ /* 0x000fe40000000000 */
[----:B--2---:R-:W-:-:S07]  /*0bb0*/  IMAD.IADD R9, R9, 0x1, R2 ;  /* 0x0000000109097824 */ /* 0x004fce00078e0202 */
.L_x_5:
[----:B0-----:R-:W-:Y:S05]  /*0bc0*/  BSYNC.RECONVERGENT B0 ;  /* 0x0000000000007941 */ /* 0x001fea0003800200 */
.L_x_4:
[----:B------:R-:W-:Y:S05]  /*0bd0*/  BRA.U UP0, `(.L_x_6) ;  /* 0xfffffff500807547 */ /* 0x000fea000b83ffff */
[-C--:B------:R-:W-:Y:S01]  /*0be0*/  IABS R11, R0.reuse ;  /* 0x00000000000b7213 */ /* 0x080fe20000000000 */
[----:B------:R-:W0:Y:S01]  /*0bf0*/  LDCU.64 UR6, c[0x0][0x388] ;  /* 0x00007100ff0677ac */ /* 0x000e220008000a00 */
[----:B------:R-:W-:Y:S02]  /*0c00*/  IABS R14, R9 ;  /* 0x00000009000e7213 */ /* 0x000fe40000000000 */
[----:B------:R-:W1:Y:S01]  /*0c10*/  I2F.RP R10, R11 ;  /* 0x0000000b000a7306 */ /* 0x000e620000209400 */
[-C--:B------:R-:W-:Y:S02]  /*0c20*/  IABS R15, R0.reuse ;  /* 0x00000000000f7213 */ /* 0x080fe40000000000 */
[----:B------:R-:W-:-:S04]  /*0c30*/  LOP3.LUT R9, R9, R0, RZ, 0x3c, !PT ;  /* 0x0000000009097212 */ /* 0x000fc800078e3cff */
[----:B------:R-:W-:Y:S01]  /*0c40*/  ISETP.GE.AND P2, PT, R9, RZ, PT ;  /* 0x000000ff0900720c */ /* 0x000fe20003f46270 */
[----:B-1----:R-:W1:Y:S02]  /*0c50*/  MUFU.RCP R10, R10 ;  /* 0x0000000a000a7308 */ /* 0x002e640000001000 */
[----:B-1----:R-:W-:Y:S02]  /*0c60*/  VIADD R2, R10, 0xffffffe ;  /* 0x0ffffffe0a027836 */ /* 0x002fe40000000000 */
[----:B------:R-:W-:-:S04]  /*0c70*/  IMAD.MOV R10, RZ, RZ, -R15 ;  /* 0x000000ffff0a7224 */ /* 0x000fc800078e0a0f */
[----:B------:R1:W2:Y:S02]  /*0c80*/  F2I.FTZ.U32.TRUNC.NTZ R3, R2 ;  /* 0x0000000200037305 */ /* 0x0002a4000021f000 */
[----:B-1----:R-:W-:Y:S02]  /*0c90*/  HFMA2 R2, -RZ, RZ, 0, 0 ;  /* 0x00000000ff027431 */ /* 0x002fe400000001ff */
[----:B--2---:R-:W-:-:S04]  /*0ca0*/  IMAD.MOV R12, RZ, RZ, -R3 ;  /* 0x000000ffff0c7224 */ /* 0x004fc800078e0a03 */
[----:B------:R-:W-:Y:S02]  /*0cb0*/  IMAD R13, R12, R11, RZ ;  /* 0x0000000b0c0d7224 */ /* 0x000fe400078e02ff */
[----:B------:R-:W-:Y:S02]  /*0cc0*/  IMAD.MOV.U32 R12, RZ, RZ, R14 ;  /* 0x000000ffff0c7224 */ /* 0x000fe400078e000e */
[----:B------:R-:W-:-:S06]  /*0cd0*/  IMAD.HI.U32 R3, R3, R13, R2 ;  /* 0x0000000d03037227 */ /* 0x000fcc00078e0002 */
[----:B------:R-:W-:-:S04]  /*0ce0*/  IMAD.HI.U32 R3, R3, R12, RZ ;  /* 0x0000000c03037227 */ /* 0x000fc800078e00ff */
[----:B------:R-:W-:Y:S02]  /*0cf0*/  IMAD R2, R3, R10, R12 ;  /* 0x0000000a03027224 */ /* 0x000fe400078e020c */
[----:B------:R-:W-:Y:S02]  /*0d00*/  IMAD R10, R7, 0x3, R8 ;  /* 0x00000003070a7824 */ /* 0x000fe400078e0208 */
[----:B------:R-:W-:Y:S01]  /*0d10*/  VIADD R8, R8, 0x1 ;  /* 0x0000000108087836 */ /* 0x000fe20000000000 */
[----:B------:R-:W-:-:S13]  /*0d20*/  ISETP.GT.U32.AND P1, PT, R11, R2, PT ;  /* 0x000000020b00720c */ /* 0x000fda0003f24070 */
[----:B------:R-:W-:Y:S02]  /*0d30*/  @!P1 IMAD.IADD R2, R2, 0x1, -R11 ;  /* 0x0000000102029824 */ /* 0x000fe400078e0a0b */
[----:B------:R-:W-:Y:S01]  /*0d40*/  @!P1 VIADD R3, R3, 0x1 ;  /* 0x0000000103039836 */ /* 0x000fe20000000000 */
[----:B------:R-:W-:Y:S02]  /*0d50*/  ISETP.NE.AND P1, PT, R0, RZ, PT ;  /* 0x000000ff0000720c */ /* 0x000fe40003f25270 */
[----:B------:R-:W-:-:S13]  /*0d60*/  ISETP.GE.U32.AND P0, PT, R2, R11, PT ;  /* 0x0000000b0200720c */ /* 0x000fda0003f06070 */
[----:B------:R-:W-:Y:S01]  /*0d70*/  @P0 VIADD R3, R3, 0x1 ;  /* 0x0000000103030836 */ /* 0x000fe20000000000 */
[----:B0-----:R-:W-:-:S03]  /*0d80*/  IADD3 R2, P0, PT, R10, UR6, RZ ;  /* 0x000000060a027c10 */ /* 0x001fc6000ff1e0ff */
[----:B------:R-:W-:Y:S01]  /*0d90*/  IMAD.MOV.U32 R9, RZ, RZ, R3 ;  /* 0x000000ffff097224 */ /* 0x000fe200078e0003 */
[----:B------:R-:W-:Y:S02]  /*0da0*/  LEA.HI.X.SX32 R3, R10, UR7, 0x1, P0 ;  /* 0x000000070a037c11 */ /* 0x000fe400080f0eff */
[----:B------:R-:W-:Y:S01]  /*0db0*/  ISETP.NE.AND P0, PT, R8, 0x3, PT ;  /* 0x000000030800780c */ /* 0x000fe20003f05270 */
[----:B------:R-:W-:Y:S01]  /*0dc0*/  @!P2 IMAD.MOV R9, RZ, RZ, -R9 ;  /* 0x000000ffff09a224 */ /* 0x000fe200078e0a09 */
[----:B------:R-:W-:-:S05]  /*0dd0*/  @!P1 LOP3.LUT R9, RZ, R0, RZ, 0x33, !PT ;  /* 0x00000000ff099212 */ /* 0x000fca00078e33ff */
[----:B------:R1:W-:Y:S06]  /*0de0*/  STG.E.U8 desc[UR10][R2.64], R9 ;  /* 0x0000000902007986 */ /* 0x0003ec000c10110a */
[----:B------:R-:W-:Y:S05]  /*0df0*/  @P0 BRA `(.L_x_7) ;  /* 0xfffffff000ec0947 */ /* 0x000fea000383ffff */
[----:B------:R-:W-:Y:S05]  /*0e00*/  EXIT ;  /* 0x000000000000794d */ /* 0x000fea0003800000 */
.L_x_8:
[----:B------:R-:W-:-:S00]  /*0e10*/  BRA `(.L_x_8) ;  /* 0xfffffffc00fc7947 */ /* 0x000fc0000383ffff */
[----:B------:R-:W-:-:S00]  /*0e20*/  NOP ;  /* 0x0000000000007918 */ /* 0x000fc00000000000 */
        /* <DEDUP_REMOVED lines=13> */
.L_x_9:


//--------------------- .nv.shared.reserved.0     --------------------------
	.section	.nv.shared.reserved.0,"aw",@nobits
	.weak		__nv_reservedSMEM_offset_0_alias
	.size		__nv_reservedSMEM_offset_0_alias, 0, 64
	.other		__nv_reservedSMEM_offset_0_alias,@"STO_CUDA_RESERVED_SHARED STV_DEFAULT"
__nv_reservedSMEM_offset_0_alias:
	.zero		0
	.zero		64


//--------------------- .nv.constant0._Z11blur_kernelPhS_iii --------------------------
	.section	.nv.constant0._Z11blur_kernelPhS_iii,"a",@progbits
	.sectionflags	@""
	.align	4
.nv.constant0._Z11blur_kernelPhS_iii:
	.zero		924


//--------------------- SYMBOLS --------------------------

	.type		.nv.reservedSmem.offset0,@object
	.size		.nv.reservedSmem.offset0,0x4
